







.version 5.0
.target sm_20
.address_size 64



.visible .entry _Z11inputkernelPiPKi(
.param .u64 _Z11inputkernelPiPKi_param_0,
.param .u64 _Z11inputkernelPiPKi_param_1
)
{
.reg .b32 %r<5>;
.reg .b64 %rd<8>;


ld.param.u64 %rd1, [_Z11inputkernelPiPKi_param_0];
ld.param.u64 %rd2, [_Z11inputkernelPiPKi_param_1];
cvta.to.global.u64 %rd3, %rd1;
cvta.to.global.u64 %rd4, %rd2;
mov.u32 %r1, %tid.x;
mov.u32 %r2, %ctaid.x;
mad.lo.s32 %r3, %r2, 50, %r1;
mul.wide.s32 %rd5, %r3, 4;
add.s64 %rd6, %rd4, %rd5;
ld.global.u32 %r4, [%rd6];
add.s64 %rd7, %rd3, %rd5;
st.global.u32 [%rd7], %r4;
ret;
}




// ===== COMPILED SASS (sm_100) =====

	.target	sm_100

	.elftype	@"ET_EXEC"


//--------------------- .note.nv.tkinfo           --------------------------
	.section	.note.nv.tkinfo,"",@"SHT_NOTE"
	.sectionflags	@"SHF_NOTE_NV_TKINFO"
	.tkinfo
        /*0018*/ 	.word	0x00000002
        /*0030*/ 	.string	""
        /*0030*/ 	.string	"ptxas"
        /*0030*/ 	.string	"Cuda compilation tools, release 13.0, V13.0.88"
        /*0030*/ 	.string	"Build cuda_13.0.r13.0/compiler.36424714_0"
        /*0030*/ 	.string	"-arch sm_100 "



//--------------------- .note.nv.cuinfo           --------------------------
	.section	.note.nv.cuinfo,"",@"SHT_NOTE"
	.sectionflags	@"SHF_NOTE_NV_CUINFO"
        /*0018*/ 	.short	0x0002
        /*001a*/ 	.short	0x0014
        /*001c*/ 	.short	0x0082
	.zero		2


//--------------------- .nv.info                  --------------------------
	.section	.nv.info,"",@"SHT_CUDA_INFO"
	.align	4


	//----- nvinfo : EIATTR_REGCOUNT
	.align		4
        /*0000*/ 	.byte	0x04, 0x2f
        /*0002*/ 	.short	(.L_1 - .L_0)
	.align		4
.L_0:
        /*0004*/ 	.word	index@(_Z11inputkernelPiPKi)
        /*0008*/ 	.word	0x0000000a


	//----- nvinfo : EIATTR_FRAME_SIZE
	.align		4
.L_1:
        /*000c*/ 	.byte	0x04, 0x11
        /*000e*/ 	.short	(.L_3 - .L_2)
	.align		4
.L_2:
        /*0010*/ 	.word	index@(_Z11inputkernelPiPKi)
        /*0014*/ 	.word	0x00000000


	//----- nvinfo : EIATTR_MIN_STACK_SIZE
	.align		4
.L_3:
        /*0018*/ 	.byte	0x04, 0x12
        /*001a*/ 	.short	(.L_5 - .L_4)
	.align		4
.L_4:
        /*001c*/ 	.word	index@(_Z11inputkernelPiPKi)
        /*0020*/ 	.word	0x00000000
.L_5:


//--------------------- .nv.compat                --------------------------
	.section	.nv.compat,"",@"SHT_CUDA_COMPAT_INFO"
	.align	4
        /*0000*/ 	.byte	0x02, 0x09, 0x00, 0x00, 0x02, 0x02, 0x01, 0x00, 0x02, 0x05, 0x05, 0x00, 0x03, 0x07, 0x01, 0x01
        /*0010*/ 	.byte	0x02, 0x03, 0x00, 0x00, 0x02, 0x06, 0x01, 0x00, 0x04, 0x0b, 0x08, 0x00, 0x09, 0x00, 0x00, 0x00
        /*0020*/ 	.byte	0x00, 0x00, 0x00, 0x00


//--------------------- .nv.info._Z11inputkernelPiPKi --------------------------
	.section	.nv.info._Z11inputkernelPiPKi,"",@"SHT_CUDA_INFO"
	.sectionflags	@""
	.align	4


	//----- nvinfo : EIATTR_CUDA_API_VERSION
	.align		4
        /*0000*/ 	.byte	0x04, 0x37
        /*0002*/ 	.short	(.L_7 - .L_6)
.L_6:
        /*0004*/ 	.word	0x00000082


	//----- nvinfo : EIATTR_KPARAM_INFO
	.align		4
.L_7:
        /*0008*/ 	.byte	0x04, 0x17
        /*000a*/ 	.short	(.L_9 - .L_8)
.L_8:
        /*000c*/ 	.word	0x00000000
        /*0010*/ 	.short	0x0001
        /*0012*/ 	.short	0x0008
        /*0014*/ 	.byte	0x00, 0xf0, 0x21, 0x00


	//----- nvinfo : EIATTR_KPARAM_INFO
	.align		4
.L_9:
        /*0018*/ 	.byte	0x04, 0x17
        /*001a*/ 	.short	(.L_11 - .L_10)
.L_10:
        /*001c*/ 	.word	0x00000000
        /*0020*/ 	.short	0x0000
        /*0022*/ 	.short	0x0000
        /*0024*/ 	.byte	0x00, 0xf0, 0x21, 0x00


	//----- nvinfo : EIATTR_SPARSE_MMA_MASK
	.align		4
.L_11:
        /*0028*/ 	.byte	0x03, 0x50
        /*002a*/ 	.short	0x0000


	//----- nvinfo : EIATTR_MAXREG_COUNT
	.align		4
        /*002c*/ 	.byte	0x03, 0x1b
        /*002e*/ 	.short	0x00ff


	//----- nvinfo : EIATTR_MERCURY_ISA_VERSION
	.align		4
        /*0030*/ 	.byte	0x03, 0x5f
        /*0032*/ 	.short	0x0101


	//----- nvinfo : EIATTR_VRC_CTA_INIT_COUNT
	.align		4
        /*0034*/ 	.byte	0x02, 0x4a
	.zero		1
	.zero		1


	//----- nvinfo : EIATTR_EXIT_INSTR_OFFSETS
	.align		4
        /*0038*/ 	.byte	0x04, 0x1c
        /*003a*/ 	.short	(.L_13 - .L_12)


	//   ....[0]....
.L_12:
        /*003c*/ 	.word	0x000000b0


	//----- nvinfo : EIATTR_CBANK_PARAM_SIZE
	.align		4
.L_13:
        /*0040*/ 	.byte	0x03, 0x19
        /*0042*/ 	.short	0x0010


	//----- nvinfo : EIATTR_PARAM_CBANK
	.align		4
        /*0044*/ 	.byte	0x04, 0x0a
        /*0046*/ 	.short	(.L_15 - .L_14)
	.align		4
.L_14:
        /*0048*/ 	.word	index@(.nv.constant0._Z11inputkernelPiPKi)
        /*004c*/ 	.short	0x0380
        /*004e*/ 	.short	0x0010


	//----- nvinfo : EIATTR_SW_WAR
	.align		4
.L_15:
        /*0050*/ 	.byte	0x04, 0x36
        /*0052*/ 	.short	(.L_17 - .L_16)
.L_16:
        /*0054*/ 	.word	0x00000008
.L_17:


//--------------------- .nv.callgraph             --------------------------
	.section	.nv.callgraph,"",@"SHT_CUDA_CALLGRAPH"
	.align	4
	.sectionentsize	8
	.align		4
        /*0000*/ 	.word	0x00000000
	.align		4
        /*0004*/ 	.word	0xffffffff
	.align		4
        /*0008*/ 	.word	0x00000000
	.align		4
        /*000c*/ 	.word	0xfffffffe
	.align		4
        /*0010*/ 	.word	0x00000000
	.align		4
        /*0014*/ 	.word	0xfffffffd
	.align		4
        /*0018*/ 	.word	0x00000000
	.align		4
        /*001c*/ 	.word	0xfffffffc


//--------------------- .text._Z11inputkernelPiPKi --------------------------
	.section	.text._Z11inputkernelPiPKi,"ax",@progbits
	.align	128
        .global         _Z11inputkernelPiPKi
        .type           _Z11inputkernelPiPKi,@function
        .size           _Z11inputkernelPiPKi,(.L_x_1 - _Z11inputkernelPiPKi)
        .other          _Z11inputkernelPiPKi,@"STO_CUDA_ENTRY STV_DEFAULT"
_Z11inputkernelPiPKi:
.text._Z11inputkernelPiPKi:
[----:B------:R-:W-:Y:S01]  /*0000*/  LDC R1, c[0x0][0x37c] ;  /* 0x0000df00ff017b82 */ /* 0x000fe20000000800 */
[----:B------:R-:W0:Y:S07]  /*0010*/  S2R R7, SR_TID.X ;  /* 0x0000000000077919 */ /* 0x000e2e0000002100 */
[----:B------:R-:W1:Y:S01]  /*0020*/  LDC.64 R2, c[0x0][0x388] ;  /* 0x0000e200ff027b82 */ /* 0x000e620000000a00 */
[----:B------:R-:W2:Y:S01]  /*0030*/  LDCU.64 UR4, c[0x0][0x358] ;  /* 0x00006b00ff0477ac */ /* 0x000ea20008000a00 */
[----:B------:R-:W0:Y:S06]  /*0040*/  S2R R0, SR_CTAID.X ;  /* 0x0000000000007919 */ /* 0x000e2c0000002500 */
[----:B------:R-:W3:Y:S01]  /*0050*/  LDC.64 R4, c[0x0][0x380] ;  /* 0x0000e000ff047b82 */ /* 0x000ee20000000a00 */
[----:B0-----:R-:W-:-:S04]  /*0060*/  IMAD R7, R0, 0x32, R7 ;  /* 0x0000003200077824 */ /* 0x001fc800078e0207 */
[----:B-1----:R-:W-:-:S06]  /*0070*/  IMAD.WIDE R2, R7, 0x4, R2 ;  /* 0x0000000407027825 */ /* 0x002fcc00078e0202 */
[----:B--2---:R-:W2:Y:S01]  /*0080*/  LDG.E R3, desc[UR4][R2.64] ;  /* 0x0000000402037981 */ /* 0x004ea2000c1e1900 */
[----:B---3--:R-:W-:-:S05]  /*0090*/  IMAD.WIDE R4, R7, 0x4, R4 ;  /* 0x0000000407047825 */ /* 0x008fca00078e0204 */
[----:B--2---:R-:W-:Y:S01]  /*00a0*/  STG.E desc[UR4][R4.64], R3 ;  /* 0x0000000304007986 */ /* 0x004fe2000c101904 */
[----:B------:R-:W-:Y:S05]  /*00b0*/  EXIT ;  /* 0x000000000000794d */ /* 0x000fea0003800000 */
.L_x_0:
[----:B------:R-:W-:-:S00]  /*00c0*/  BRA `(.L_x_0) ;  /* 0xfffffffc00fc7947 */ /* 0x000fc0000383ffff */
[----:B------:R-:W-:-:S00]  /*00d0*/  NOP ;  /* 0x0000000000007918 */ /* 0x000fc00000000000 */
        /* <DEDUP_REMOVED lines=10> */
.L_x_1:


//--------------------- .nv.shared.reserved.0     --------------------------
	.section	.nv.shared.reserved.0,"aw",@nobits
	.weak		__nv_reservedSMEM_offset_0_alias
	.size		__nv_reservedSMEM_offset_0_alias, 0, 64
	.other		__nv_reservedSMEM_offset_0_alias,@"STO_CUDA_RESERVED_SHARED STV_DEFAULT"
__nv_reservedSMEM_offset_0_alias:
	.zero		0
	.zero		64


//--------------------- .nv.constant0._Z11inputkernelPiPKi --------------------------
	.section	.nv.constant0._Z11inputkernelPiPKi,"a",@progbits
	.sectionflags	@""
	.align	4
.nv.constant0._Z11inputkernelPiPKi:
	.zero		912


//--------------------- SYMBOLS --------------------------

	.type		.nv.reservedSmem.offset0,@object
	.size		.nv.reservedSmem.offset0,0x4
